//
// Generated by NVIDIA NVVM Compiler
//
// Compiler Build ID: CL-36424714
// Cuda compilation tools, release 13.0, V13.0.88
// Based on NVVM 20.0.0
//

.version 9.0
.target sm_100
.address_size 64

	// .globl	_Z12displayIndexv
.extern .func  (.param .b32 func_retval0) vprintf
(
	.param .b64 vprintf_param_0,
	.param .b64 vprintf_param_1
)
;
.global .align 1 .b8 $str[98] = {84, 104, 114, 101, 97, 100, 32, 73, 68, 58, 32, 40, 37, 100, 44, 32, 37, 100, 44, 32, 37, 100, 41, 44, 32, 66, 108, 111, 99, 107, 32, 73, 68, 58, 32, 40, 37, 100, 44, 32, 37, 100, 44, 32, 37, 100, 41, 44, 32, 66, 108, 111, 99, 107, 32, 68, 105, 109, 58, 32, 40, 37, 100, 44, 32, 37, 100, 44, 32, 37, 100, 41, 44, 32, 71, 114, 105, 100, 32, 68, 105, 109, 58, 32, 40, 37, 100, 44, 32, 37, 100, 44, 32, 37, 100, 41, 10};

.visible .entry _Z12displayIndexv()
{
	.local .align 16 .b8 	__local_depot0[48];
	.reg .b64 	%SP;
	.reg .b64 	%SPL;
	.reg .b32 	%r<15>;
	.reg .b64 	%rd<5>;

	mov.u64 	%SPL, __local_depot0;
	cvta.local.u64 	%SP, %SPL;
	add.u64 	%rd1, %SP, 0;
	add.u64 	%rd2, %SPL, 0;
	mov.u32 	%r1, %tid.x;
	mov.u32 	%r2, %tid.y;
	mov.u32 	%r3, %tid.z;
	mov.u32 	%r4, %ctaid.x;
	mov.u32 	%r5, %ctaid.y;
	mov.u32 	%r6, %ctaid.z;
	mov.u32 	%r7, %ntid.x;
	mov.u32 	%r8, %ntid.y;
	mov.u32 	%r9, %ntid.z;
	mov.u32 	%r10, %nctaid.x;
	mov.u32 	%r11, %nctaid.y;
	mov.u32 	%r12, %nctaid.z;
	st.local.v4.u32 	[%rd2], {%r1, %r2, %r3, %r4};
	st.local.v4.u32 	[%rd2+16], {%r5, %r6, %r7, %r8};
	st.local.v4.u32 	[%rd2+32], {%r9, %r10, %r11, %r12};
	mov.u64 	%rd3, $str;
	cvta.global.u64 	%rd4, %rd3;
	{ // callseq 0, 0
	.param .b64 param0;
	st.param.b64 	[param0], %rd4;
	.param .b64 param1;
	st.param.b64 	[param1], %rd1;
	.param .b32 retval0;
	call.uni (retval0), 
	vprintf, 
	(
	param0, 
	param1
	);
	ld.param.b32 	%r13, [retval0];
	} // callseq 0
	ret;

}


// ===== COMPILED SASS (sm_100) =====

	.target	sm_100

	.elftype	@"ET_EXEC"


//--------------------- .note.nv.tkinfo           --------------------------
	.section	.note.nv.tkinfo,"",@"SHT_NOTE"
	.sectionflags	@"SHF_NOTE_NV_TKINFO"
	.tkinfo
        /*0018*/ 	.word	0x00000002
        /*0030*/ 	.string	""
        /*0030*/ 	.string	"ptxas"
        /*0030*/ 	.string	"Cuda compilation tools, release 13.0, V13.0.88"
        /*0030*/ 	.string	"Build cuda_13.0.r13.0/compiler.36424714_0"
        /*0030*/ 	.string	"-arch sm_100 -m 64 "



//--------------------- .note.nv.cuinfo           --------------------------
	.section	.note.nv.cuinfo,"",@"SHT_NOTE"
	.sectionflags	@"SHF_NOTE_NV_CUINFO"
        /*0018*/ 	.short	0x0002
        /*001a*/ 	.short	0x0064
        /*001c*/ 	.short	0x0082
	.zero		2


//--------------------- .nv.info                  --------------------------
	.section	.nv.info,"",@"SHT_CUDA_INFO"
	.align	4


	//----- nvinfo : EIATTR_REGCOUNT
	.align		4
        /*0000*/ 	.byte	0x04, 0x2f
        /*0002*/ 	.short	(.L_2 - .L_1)
	.align		4
.L_1:
        /*0004*/ 	.word	index@(_Z12displayIndexv)
        /*0008*/ 	.word	0x00000018


	//----- nvinfo : EIATTR_FRAME_SIZE
	.align		4
.L_2:
        /*000c*/ 	.byte	0x04, 0x11
        /*000e*/ 	.short	(.L_4 - .L_3)
	.align		4
.L_3:
        /*0010*/ 	.word	index@(_Z12displayIndexv)
        /*0014*/ 	.word	0x00000030


	//----- nvinfo : EIATTR_MIN_STACK_SIZE
	.align		4
.L_4:
        /*0018*/ 	.byte	0x04, 0x12
        /*001a*/ 	.short	(.L_6 - .L_5)
	.align		4
.L_5:
        /*001c*/ 	.word	index@(_Z12displayIndexv)
        /*0020*/ 	.word	0x00000030
.L_6:


//--------------------- .nv.compat                --------------------------
	.section	.nv.compat,"",@"SHT_CUDA_COMPAT_INFO"
	.align	4
        /*0000*/ 	.byte	0x02, 0x09, 0x00, 0x00, 0x02, 0x02, 0x01, 0x00, 0x02, 0x05, 0x05, 0x00, 0x03, 0x07, 0x01, 0x01
        /*0010*/ 	.byte	0x02, 0x03, 0x00, 0x00, 0x02, 0x06, 0x01, 0x00, 0x04, 0x0b, 0x08, 0x00, 0x09, 0x00, 0x00, 0x00
        /*0020*/ 	.byte	0x00, 0x00, 0x00, 0x00


//--------------------- .nv.info._Z12displayIndexv --------------------------
	.section	.nv.info._Z12displayIndexv,"",@"SHT_CUDA_INFO"
	.sectionflags	@""
	.align	4


	//----- nvinfo : EIATTR_CUDA_API_VERSION
	.align		4
        /*0000*/ 	.byte	0x04, 0x37
        /*0002*/ 	.short	(.L_8 - .L_7)
.L_7:
        /*0004*/ 	.word	0x00000082


	//----- nvinfo : EIATTR_SPARSE_MMA_MASK
	.align		4
.L_8:
        /*0008*/ 	.byte	0x03, 0x50
        /*000a*/ 	.short	0x0000


	//----- nvinfo : EIATTR_MAXREG_COUNT
	.align		4
        /*000c*/ 	.byte	0x03, 0x1b
        /*000e*/ 	.short	0x00ff


	//----- nvinfo : EIATTR_EXTERNS
	.align		4
        /*0010*/ 	.byte	0x04, 0x0f
        /*0012*/ 	.short	(.L_10 - .L_9)


	//   ....[0]....
	.align		4
.L_9:
        /*0014*/ 	.word	index@(vprintf)


	//----- nvinfo : EIATTR_MERCURY_ISA_VERSION
	.align		4
.L_10:
        /*0018*/ 	.byte	0x03, 0x5f
        /*001a*/ 	.short	0x0101


	//----- nvinfo : EIATTR_VRC_CTA_INIT_COUNT
	.align		4
        /*001c*/ 	.byte	0x02, 0x4a
	.zero		1
	.zero		1


	//----- nvinfo : EIATTR_SYSCALL_OFFSETS
	.align		4
        /*0020*/ 	.byte	0x04, 0x46
        /*0022*/ 	.short	(.L_12 - .L_11)


	//   ....[0]....
.L_11:
        /*0024*/ 	.word	0x000001b0


	//----- nvinfo : EIATTR_EXIT_INSTR_OFFSETS
	.align		4
.L_12:
        /*0028*/ 	.byte	0x04, 0x1c
        /*002a*/ 	.short	(.L_14 - .L_13)


	//   ....[0]....
.L_13:
        /*002c*/ 	.word	0x000001c0


	//----- nvinfo : EIATTR_SW_WAR
	.align		4
.L_14:
        /*0030*/ 	.byte	0x04, 0x36
        /*0032*/ 	.short	(.L_16 - .L_15)
.L_15:
        /*0034*/ 	.word	0x00000008
.L_16:


//--------------------- .nv.callgraph             --------------------------
	.section	.nv.callgraph,"",@"SHT_CUDA_CALLGRAPH"
	.align	4
	.sectionentsize	8
	.align		4
        /*0000*/ 	.word	0x00000000
	.align		4
        /*0004*/ 	.word	0xffffffff
	.align		4
        /*0008*/ 	.word	index@(_Z12displayIndexv)
	.align		4
        /*000c*/ 	.word	index@(vprintf)
	.align		4
        /*0010*/ 	.word	0x00000000
	.align		4
        /*0014*/ 	.word	0xfffffffe
	.align		4
        /*0018*/ 	.word	0x00000000
	.align		4
        /*001c*/ 	.word	0xfffffffd
	.align		4
        /*0020*/ 	.word	0x00000000
	.align		4
        /*0024*/ 	.word	0xfffffffc


//--------------------- .nv.constant4             --------------------------
	.section	.nv.constant4,"a",@progbits
	.align	8
	.align		8
.nv.constant4:
        /*0000*/ 	.dword	vprintf
	.align		8
        /*0008*/ 	.dword	$str


//--------------------- .text._Z12displayIndexv   --------------------------
	.section	.text._Z12displayIndexv,"ax",@progbits
	.align	128
        .global         _Z12displayIndexv
        .type           _Z12displayIndexv,@function
        .size           _Z12displayIndexv,(.L_x_2 - _Z12displayIndexv)
        .other          _Z12displayIndexv,@"STO_CUDA_ENTRY STV_DEFAULT"
_Z12displayIndexv:
.text._Z12displayIndexv:
[----:B------:R-:W0:Y:S01]  /*0000*/  LDC R1, c[0x0][0x37c] ;  /* 0x0000df00ff017b82 */ /* 0x000e220000000800 */
[----:B------:R-:W1:Y:S01]  /*0010*/  S2R R8, SR_TID.X ;  /* 0x0000000000087919 */ /* 0x000e620000002100 */
[----:B------:R-:W2:Y:S06]  /*0020*/  LDCU UR5, c[0x0][0x2fc] ;  /* 0x00005f80ff0577ac */ /* 0x000eac0008000800 */
[----:B------:R-:W3:Y:S01]  /*0030*/  LDC R14, c[0x0][0x360] ;  /* 0x0000d800ff0e7b82 */ /* 0x000ee20000000800 */
[----:B0-----:R-:W-:Y:S01]  /*0040*/  VIADD R1, R1, 0xffffffd0 ;  /* 0xffffffd001017836 */ /* 0x001fe20000000000 */
[----:B------:R-:W1:Y:S01]  /*0050*/  S2R R9, SR_TID.Y ;  /* 0x0000000000097919 */ /* 0x000e620000002200 */
[----:B------:R-:W-:Y:S01]  /*0060*/  MOV R0, 0x0 ;  /* 0x0000000000007802 */ /* 0x000fe20000000f00 */
[----:B------:R-:W0:Y:S01]  /*0070*/  LDCU UR4, c[0x0][0x2f8] ;  /* 0x00005f00ff0477ac */ /* 0x000e220008000800 */
[----:B------:R-:W1:Y:S03]  /*0080*/  S2R R10, SR_TID.Z ;  /* 0x00000000000a7919 */ /* 0x000e660000002300 */
[----:B------:R-:W3:Y:S01]  /*0090*/  LDC R15, c[0x0][0x364] ;  /* 0x0000d900ff0f7b82 */ /* 0x000ee20000000800 */
[----:B------:R-:W4:Y:S01]  /*00a0*/  LDCU.64 UR6, c[0x4][0x8] ;  /* 0x01000100ff0677ac */ /* 0x000f220008000a00 */
[----:B------:R-:W1:Y:S01]  /*00b0*/  S2R R11, SR_CTAID.X ;  /* 0x00000000000b7919 */ /* 0x000e620000002500 */
[----:B------:R-:W3:Y:S05]  /*00c0*/  S2R R12, SR_CTAID.Y ;  /* 0x00000000000c7919 */ /* 0x000eea0000002600 */
[----:B------:R-:W5:Y:S01]  /*00d0*/  LDC R16, c[0x0][0x368] ;  /* 0x0000da00ff107b82 */ /* 0x000f620000000800 */
[----:B------:R-:W3:Y:S01]  /*00e0*/  S2R R13, SR_CTAID.Z ;  /* 0x00000000000d7919 */ /* 0x000ee20000002700 */
[----:B0-----:R-:W-:-:S06]  /*00f0*/  IADD3 R6, P0, PT, R1, UR4, RZ ;  /* 0x0000000401067c10 */ /* 0x001fcc000ff1e0ff */
[----:B------:R-:W5:Y:S01]  /*0100*/  LDC R17, c[0x0][0x370] ;  /* 0x0000dc00ff117b82 */ /* 0x000f620000000800 */
[----:B----4-:R-:W-:Y:S01]  /*0110*/  IMAD.U32 R4, RZ, RZ, UR6 ;  /* 0x00000006ff047e24 */ /* 0x010fe2000f8e00ff */
[----:B------:R-:W-:Y:S01]  /*0120*/  MOV R5, UR7 ;  /* 0x0000000700057c02 */ /* 0x000fe20008000f00 */
[----:B--2---:R-:W-:-:S05]  /*0130*/  IMAD.X R7, RZ, RZ, UR5, P0 ;  /* 0x00000005ff077e24 */ /* 0x004fca00080e06ff */
[----:B------:R-:W5:Y:S08]  /*0140*/  LDC R18, c[0x0][0x374] ;  /* 0x0000dd00ff127b82 */ /* 0x000f700000000800 */
[----:B------:R-:W5:Y:S01]  /*0150*/  LDC R19, c[0x0][0x378] ;  /* 0x0000de00ff137b82 */ /* 0x000f620000000800 */
[----:B-1----:R0:W-:Y:S07]  /*0160*/  STL.128 [R1], R8 ;  /* 0x0000000801007387 */ /* 0x0021ee0000100c00 */
[----:B------:R0:W1:Y:S01]  /*0170*/  LDC.64 R2, c[0x4][R0] ;  /* 0x0100000000027b82 */ /* 0x0000620000000a00 */
[----:B---3--:R0:W-:Y:S04]  /*0180*/  STL.128 [R1+0x10], R12 ;  /* 0x0000100c01007387 */ /* 0x0081e80000100c00 */
[----:B-----5:R0:W-:Y:S02]  /*0190*/  STL.128 [R1+0x20], R16 ;  /* 0x0000201001007387 */ /* 0x0201e40000100c00 */
[----:B------:R-:W-:-:S07]  /*01a0*/  LEPC R20, `(.L_x_0) ;  /* 0x000000001014794e */ /* 0x000fce0000000000 */
[----:B01----:R-:W-:Y:S05]  /*01b0*/  CALL.ABS.NOINC R2 ;  /* 0x0000000002007343 */ /* 0x003fea0003c00000 */
.L_x_0:
[----:B------:R-:W-:Y:S05]  /*01c0*/  EXIT ;  /* 0x000000000000794d */ /* 0x000fea0003800000 */
.L_x_1:
[----:B------:R-:W-:-:S00]  /*01d0*/  BRA `(.L_x_1) ;  /* 0xfffffffc00fc7947 */ /* 0x000fc0000383ffff */
[----:B------:R-:W-:-:S00]  /*01e0*/  NOP ;  /* 0x0000000000007918 */ /* 0x000fc00000000000 */
        /* <DEDUP_REMOVED lines=9> */
.L_x_2:


//--------------------- .nv.global.init           --------------------------
	.section	.nv.global.init,"aw",@progbits
.nv.global.init:
	.type		$str,@object
	.size		$str,(.L_0 - $str)
$str:
        /*0000*/ 	.byte	0x54, 0x68, 0x72, 0x65, 0x61, 0x64, 0x20, 0x49, 0x44, 0x3a, 0x20, 0x28, 0x25, 0x64, 0x2c, 0x20
        /*0010*/ 	.byte	0x25, 0x64, 0x2c, 0x20, 0x25, 0x64, 0x29, 0x2c, 0x20, 0x42, 0x6c, 0x6f, 0x63, 0x6b, 0x20, 0x49
        /*0020*/ 	.byte	0x44, 0x3a, 0x20, 0x28, 0x25, 0x64, 0x2c, 0x20, 0x25, 0x64, 0x2c, 0x20, 0x25, 0x64, 0x29, 0x2c
        /*0030*/ 	.byte	0x20, 0x42, 0x6c, 0x6f, 0x63, 0x6b, 0x20, 0x44, 0x69, 0x6d, 0x3a, 0x20, 0x28, 0x25, 0x64, 0x2c
        /*0040*/ 	.byte	0x20, 0x25, 0x64, 0x2c, 0x20, 0x25, 0x64, 0x29, 0x2c, 0x20, 0x47, 0x72, 0x69, 0x64, 0x20, 0x44
        /*0050*/ 	.byte	0x69, 0x6d, 0x3a, 0x20, 0x28, 0x25, 0x64, 0x2c, 0x20, 0x25, 0x64, 0x2c, 0x20, 0x25, 0x64, 0x29
        /*0060*/ 	.byte	0x0a, 0x00
.L_0:


//--------------------- .nv.shared.reserved.0     --------------------------
	.section	.nv.shared.reserved.0,"aw",@nobits
	.weak		__nv_reservedSMEM_offset_0_alias
	.size		__nv_reservedSMEM_offset_0_alias, 0, 64
	.other		__nv_reservedSMEM_offset_0_alias,@"STO_CUDA_RESERVED_SHARED STV_DEFAULT"
__nv_reservedSMEM_offset_0_alias:
	.zero		0
	.zero		64


//--------------------- .nv.constant0._Z12displayIndexv --------------------------
	.section	.nv.constant0._Z12displayIndexv,"a",@progbits
	.sectionflags	@""
	.align	4
.nv.constant0._Z12displayIndexv:
	.zero		896


//--------------------- SYMBOLS --------------------------

	.type		.nv.reservedSmem.offset0,@object
	.size		.nv.reservedSmem.offset0,0x4
	.type		vprintf,@function
